//
// Generated by NVIDIA NVVM Compiler
//
// Compiler Build ID: CL-36424714
// Cuda compilation tools, release 13.0, V13.0.88
// Based on NVVM 20.0.0
//

.version 9.0
.target sm_100
.address_size 64

	// .globl	_Z10atomic_redPKiPi
// _ZZ8reduce_aPiS_E4temp has been demoted
// _ZZ9reduce_wsPiS_E4temp has been demoted

.visible .entry _Z10atomic_redPKiPi(
	.param .u64 .ptr .align 1 _Z10atomic_redPKiPi_param_0,
	.param .u64 .ptr .align 1 _Z10atomic_redPKiPi_param_1
)
{
	.reg .pred 	%p<2>;
	.reg .b32 	%r<7>;
	.reg .b64 	%rd<7>;

	ld.param.u64 	%rd1, [_Z10atomic_redPKiPi_param_0];
	ld.param.u64 	%rd2, [_Z10atomic_redPKiPi_param_1];
	mov.u32 	%r2, %tid.x;
	mov.u32 	%r3, %ntid.x;
	mov.u32 	%r4, %ctaid.x;
	mad.lo.s32 	%r1, %r3, %r4, %r2;
	setp.gt.u32 	%p1, %r1, 8388607;
	@%p1 bra 	$L__BB0_2;
	cvta.to.global.u64 	%rd3, %rd1;
	cvta.to.global.u64 	%rd4, %rd2;
	mul.wide.u32 	%rd5, %r1, 4;
	add.s64 	%rd6, %rd3, %rd5;
	ld.global.u32 	%r5, [%rd6];
	atom.global.add.u32 	%r6, [%rd4], %r5;
$L__BB0_2:
	ret;

}
	// .globl	_Z8reduce_aPiS_
.visible .entry _Z8reduce_aPiS_(
	.param .u64 .ptr .align 1 _Z8reduce_aPiS__param_0,
	.param .u64 .ptr .align 1 _Z8reduce_aPiS__param_1
)
{
	.reg .pred 	%p<11>;
	.reg .b32 	%r<50>;
	.reg .b64 	%rd<7>;
	// demoted variable
	.shared .align 4 .b8 _ZZ8reduce_aPiS_E4temp[1024];
	ld.param.u64 	%rd2, [_Z8reduce_aPiS__param_0];
	ld.param.u64 	%rd3, [_Z8reduce_aPiS__param_1];
	mov.u32 	%r1, %tid.x;
	shl.b32 	%r12, %r1, 2;
	mov.u32 	%r13, _ZZ8reduce_aPiS_E4temp;
	add.s32 	%r2, %r13, %r12;
	mov.b32 	%r47, 0;
	st.shared.u32 	[%r2], %r47;
	mov.u32 	%r3, %ntid.x;
	mov.u32 	%r14, %ctaid.x;
	mad.lo.s32 	%r48, %r3, %r14, %r1;
	setp.gt.u32 	%p1, %r48, 8388607;
	@%p1 bra 	$L__BB1_4;
	mov.u32 	%r16, %nctaid.x;
	mul.lo.s32 	%r5, %r3, %r16;
	cvta.to.global.u64 	%rd1, %rd2;
	mov.b32 	%r47, 0;
$L__BB1_2:
	mul.wide.u32 	%rd4, %r48, 4;
	add.s64 	%rd5, %rd1, %rd4;
	ld.global.u32 	%r17, [%rd5];
	add.s32 	%r47, %r47, %r17;
	add.s32 	%r48, %r48, %r5;
	setp.lt.u32 	%p2, %r48, 8388608;
	@%p2 bra 	$L__BB1_2;
	st.shared.u32 	[%r2], %r47;
$L__BB1_4:
	and.b32  	%r18, %r1, 1;
	setp.eq.b32 	%p3, %r18, 1;
	@%p3 bra 	$L__BB1_6;
	ld.shared.u32 	%r19, [%r2+4];
	add.s32 	%r20, %r47, %r19;
	st.shared.u32 	[%r2], %r20;
$L__BB1_6:
	bar.sync 	0;
	and.b32  	%r21, %r1, 3;
	setp.ne.s32 	%p4, %r21, 0;
	@%p4 bra 	$L__BB1_8;
	ld.shared.u32 	%r22, [%r2+8];
	ld.shared.u32 	%r23, [%r2];
	add.s32 	%r24, %r23, %r22;
	st.shared.u32 	[%r2], %r24;
$L__BB1_8:
	bar.sync 	0;
	and.b32  	%r25, %r1, 7;
	setp.ne.s32 	%p5, %r25, 0;
	@%p5 bra 	$L__BB1_10;
	ld.shared.u32 	%r26, [%r2+16];
	ld.shared.u32 	%r27, [%r2];
	add.s32 	%r28, %r27, %r26;
	st.shared.u32 	[%r2], %r28;
$L__BB1_10:
	bar.sync 	0;
	and.b32  	%r29, %r1, 15;
	setp.ne.s32 	%p6, %r29, 0;
	@%p6 bra 	$L__BB1_12;
	ld.shared.u32 	%r30, [%r2+32];
	ld.shared.u32 	%r31, [%r2];
	add.s32 	%r32, %r31, %r30;
	st.shared.u32 	[%r2], %r32;
$L__BB1_12:
	bar.sync 	0;
	and.b32  	%r33, %r1, 31;
	setp.ne.s32 	%p7, %r33, 0;
	@%p7 bra 	$L__BB1_14;
	ld.shared.u32 	%r34, [%r2+64];
	ld.shared.u32 	%r35, [%r2];
	add.s32 	%r36, %r35, %r34;
	st.shared.u32 	[%r2], %r36;
$L__BB1_14:
	bar.sync 	0;
	and.b32  	%r37, %r1, 63;
	setp.ne.s32 	%p8, %r37, 0;
	@%p8 bra 	$L__BB1_16;
	ld.shared.u32 	%r38, [%r2+128];
	ld.shared.u32 	%r39, [%r2];
	add.s32 	%r40, %r39, %r38;
	st.shared.u32 	[%r2], %r40;
$L__BB1_16:
	bar.sync 	0;
	and.b32  	%r41, %r1, 127;
	setp.ne.s32 	%p9, %r41, 0;
	@%p9 bra 	$L__BB1_18;
	ld.shared.u32 	%r42, [%r2+256];
	ld.shared.u32 	%r43, [%r2];
	add.s32 	%r44, %r43, %r42;
	st.shared.u32 	[%r2], %r44;
$L__BB1_18:
	bar.sync 	0;
	setp.ne.s32 	%p10, %r1, 0;
	@%p10 bra 	$L__BB1_20;
	ld.shared.u32 	%r45, [_ZZ8reduce_aPiS_E4temp];
	cvta.to.global.u64 	%rd6, %rd3;
	atom.global.add.u32 	%r46, [%rd6], %r45;
$L__BB1_20:
	ret;

}
	// .globl	_Z9reduce_wsPiS_
.visible .entry _Z9reduce_wsPiS_(
	.param .u64 .ptr .align 1 _Z9reduce_wsPiS__param_0,
	.param .u64 .ptr .align 1 _Z9reduce_wsPiS__param_1
)
{
	.reg .pred 	%p<14>;
	.reg .b32 	%r<44>;
	.reg .b64 	%rd<7>;
	// demoted variable
	.shared .align 4 .b8 _ZZ9reduce_wsPiS_E4temp[32];
	ld.param.u64 	%rd2, [_Z9reduce_wsPiS__param_0];
	ld.param.u64 	%rd3, [_Z9reduce_wsPiS__param_1];
	mov.u32 	%r1, %tid.x;
	mov.u32 	%r2, %ntid.x;
	mov.u32 	%r14, %ctaid.x;
	mad.lo.s32 	%r41, %r2, %r14, %r1;
	and.b32  	%r4, %r1, 31;
	setp.gt.u32 	%p1, %r41, 8388607;
	mov.b32 	%r43, 0;
	@%p1 bra 	$L__BB2_3;
	mov.u32 	%r16, %nctaid.x;
	mul.lo.s32 	%r5, %r2, %r16;
	cvta.to.global.u64 	%rd1, %rd2;
	mov.b32 	%r43, 0;
$L__BB2_2:
	mul.wide.u32 	%rd4, %r41, 4;
	add.s64 	%rd5, %rd1, %rd4;
	ld.global.u32 	%r17, [%rd5];
	add.s32 	%r43, %r17, %r43;
	add.s32 	%r41, %r41, %r5;
	setp.lt.u32 	%p2, %r41, 8388608;
	@%p2 bra 	$L__BB2_2;
$L__BB2_3:
	bar.sync 	0;
	shfl.sync.down.b32	%r18|%p3, %r43, 16, 31, -1;
	add.s32 	%r19, %r18, %r43;
	shfl.sync.down.b32	%r20|%p4, %r19, 8, 31, -1;
	add.s32 	%r21, %r20, %r19;
	shfl.sync.down.b32	%r22|%p5, %r21, 4, 31, -1;
	add.s32 	%r23, %r22, %r21;
	shfl.sync.down.b32	%r24|%p6, %r23, 2, 31, -1;
	add.s32 	%r25, %r24, %r23;
	shfl.sync.down.b32	%r26|%p7, %r25, 1, 31, -1;
	add.s32 	%r11, %r26, %r25;
	setp.ne.s32 	%p8, %r4, 0;
	@%p8 bra 	$L__BB2_5;
	shr.u32 	%r27, %r1, 3;
	and.b32  	%r28, %r27, 124;
	mov.u32 	%r29, _ZZ9reduce_wsPiS_E4temp;
	add.s32 	%r30, %r29, %r28;
	st.shared.u32 	[%r30], %r11;
$L__BB2_5:
	bar.sync 	0;
	setp.gt.u32 	%p9, %r1, 31;
	@%p9 bra 	$L__BB2_8;
	shl.b32 	%r31, %r4, 2;
	mov.u32 	%r32, _ZZ9reduce_wsPiS_E4temp;
	add.s32 	%r33, %r32, %r31;
	ld.shared.u32 	%r34, [%r33];
	shfl.sync.down.b32	%r35|%p10, %r34, 4, 31, -1;
	add.s32 	%r36, %r35, %r34;
	shfl.sync.down.b32	%r37|%p11, %r36, 2, 31, -1;
	add.s32 	%r38, %r36, %r37;
	shfl.sync.down.b32	%r39|%p12, %r38, 1, 31, -1;
	add.s32 	%r12, %r38, %r39;
	setp.ne.s32 	%p13, %r1, 0;
	@%p13 bra 	$L__BB2_8;
	cvta.to.global.u64 	%rd6, %rd3;
	atom.global.add.u32 	%r40, [%rd6], %r12;
$L__BB2_8:
	ret;

}


// ===== COMPILED SASS (sm_100) =====

	.target	sm_100

	.elftype	@"ET_EXEC"


//--------------------- .note.nv.tkinfo           --------------------------
	.section	.note.nv.tkinfo,"",@"SHT_NOTE"
	.sectionflags	@"SHF_NOTE_NV_TKINFO"
	.tkinfo
        /*0018*/ 	.word	0x00000002
        /*0030*/ 	.string	""
        /*0030*/ 	.string	"ptxas"
        /*0030*/ 	.string	"Cuda compilation tools, release 13.0, V13.0.88"
        /*0030*/ 	.string	"Build cuda_13.0.r13.0/compiler.36424714_0"
        /*0030*/ 	.string	"-arch sm_100 -m 64 "



//--------------------- .note.nv.cuinfo           --------------------------
	.section	.note.nv.cuinfo,"",@"SHT_NOTE"
	.sectionflags	@"SHF_NOTE_NV_CUINFO"
        /*0018*/ 	.short	0x0002
        /*001a*/ 	.short	0x0064
        /*001c*/ 	.short	0x0082
	.zero		2


//--------------------- .nv.info                  --------------------------
	.section	.nv.info,"",@"SHT_CUDA_INFO"
	.align	4


	//----- nvinfo : EIATTR_REGCOUNT
	.align		4
        /*0000*/ 	.byte	0x04, 0x2f
        /*0002*/ 	.short	(.L_1 - .L_0)
	.align		4
.L_0:
        /*0004*/ 	.word	index@(_Z10atomic_redPKiPi)
        /*0008*/ 	.word	0x0000000a


	//----- nvinfo : EIATTR_FRAME_SIZE
	.align		4
.L_1:
        /*000c*/ 	.byte	0x04, 0x11
        /*000e*/ 	.short	(.L_3 - .L_2)
	.align		4
.L_2:
        /*0010*/ 	.word	index@(_Z10atomic_redPKiPi)
        /*0014*/ 	.word	0x00000000


	//----- nvinfo : EIATTR_REGCOUNT
	.align		4
.L_3:
        /*0018*/ 	.byte	0x04, 0x2f
        /*001a*/ 	.short	(.L_5 - .L_4)
	.align		4
.L_4:
        /*001c*/ 	.word	index@(_Z8reduce_aPiS_)
        /*0020*/ 	.word	0x0000000c


	//----- nvinfo : EIATTR_FRAME_SIZE
	.align		4
.L_5:
        /*0024*/ 	.byte	0x04, 0x11
        /*0026*/ 	.short	(.L_7 - .L_6)
	.align		4
.L_6:
        /*0028*/ 	.word	index@(_Z8reduce_aPiS_)
        /*002c*/ 	.word	0x00000000


	//----- nvinfo : EIATTR_REGCOUNT
	.align		4
.L_7:
        /*0030*/ 	.byte	0x04, 0x2f
        /*0032*/ 	.short	(.L_9 - .L_8)
	.align		4
.L_8:
        /*0034*/ 	.word	index@(_Z9reduce_wsPiS_)
        /*0038*/ 	.word	0x0000000c


	//----- nvinfo : EIATTR_FRAME_SIZE
	.align		4
.L_9:
        /*003c*/ 	.byte	0x04, 0x11
        /*003e*/ 	.short	(.L_11 - .L_10)
	.align		4
.L_10:
        /*0040*/ 	.word	index@(_Z9reduce_wsPiS_)
        /*0044*/ 	.word	0x00000000


	//----- nvinfo : EIATTR_MIN_STACK_SIZE
	.align		4
.L_11:
        /*0048*/ 	.byte	0x04, 0x12
        /*004a*/ 	.short	(.L_13 - .L_12)
	.align		4
.L_12:
        /*004c*/ 	.word	index@(_Z9reduce_wsPiS_)
        /*0050*/ 	.word	0x00000000


	//----- nvinfo : EIATTR_MIN_STACK_SIZE
	.align		4
.L_13:
        /*0054*/ 	.byte	0x04, 0x12
        /*0056*/ 	.short	(.L_15 - .L_14)
	.align		4
.L_14:
        /*0058*/ 	.word	index@(_Z8reduce_aPiS_)
        /*005c*/ 	.word	0x00000000


	//----- nvinfo : EIATTR_MIN_STACK_SIZE
	.align		4
.L_15:
        /*0060*/ 	.byte	0x04, 0x12
        /*0062*/ 	.short	(.L_17 - .L_16)
	.align		4
.L_16:
        /*0064*/ 	.word	index@(_Z10atomic_redPKiPi)
        /*0068*/ 	.word	0x00000000
.L_17:


//--------------------- .nv.compat                --------------------------
	.section	.nv.compat,"",@"SHT_CUDA_COMPAT_INFO"
	.align	4
        /*0000*/ 	.byte	0x02, 0x09, 0x00, 0x00, 0x02, 0x02, 0x01, 0x00, 0x02, 0x05, 0x05, 0x00, 0x03, 0x07, 0x01, 0x01
        /*0010*/ 	.byte	0x02, 0x03, 0x00, 0x00, 0x02, 0x06, 0x01, 0x00, 0x04, 0x0b, 0x08, 0x00, 0x09, 0x00, 0x00, 0x00
        /*0020*/ 	.byte	0x00, 0x00, 0x00, 0x00


//--------------------- .nv.info._Z9reduce_wsPiS_ --------------------------
	.section	.nv.info._Z9reduce_wsPiS_,"",@"SHT_CUDA_INFO"
	.sectionflags	@""
	.align	4


	//----- nvinfo : EIATTR_CUDA_API_VERSION
	.align		4
        /*0000*/ 	.byte	0x04, 0x37
        /*0002*/ 	.short	(.L_19 - .L_18)
.L_18:
        /*0004*/ 	.word	0x00000082


	//----- nvinfo : EIATTR_KPARAM_INFO
	.align		4
.L_19:
        /*0008*/ 	.byte	0x04, 0x17
        /*000a*/ 	.short	(.L_21 - .L_20)
.L_20:
        /*000c*/ 	.word	0x00000000
        /*0010*/ 	.short	0x0001
        /*0012*/ 	.short	0x0008
        /*0014*/ 	.byte	0x00, 0xf5, 0x21, 0x00


	//----- nvinfo : EIATTR_KPARAM_INFO
	.align		4
.L_21:
        /*0018*/ 	.byte	0x04, 0x17
        /*001a*/ 	.short	(.L_23 - .L_22)
.L_22:
        /*001c*/ 	.word	0x00000000
        /*0020*/ 	.short	0x0000
        /*0022*/ 	.short	0x0000
        /*0024*/ 	.byte	0x00, 0xf5, 0x21, 0x00


	//----- nvinfo : EIATTR_SPARSE_MMA_MASK
	.align		4
.L_23:
        /*0028*/ 	.byte	0x03, 0x50
        /*002a*/ 	.short	0x0000


	//----- nvinfo : EIATTR_MAXREG_COUNT
	.align		4
        /*002c*/ 	.byte	0x03, 0x1b
        /*002e*/ 	.short	0x00ff


	//----- nvinfo : EIATTR_NUM_BARRIERS
	.align		4
        /*0030*/ 	.byte	0x02, 0x4c
        /*0032*/ 	.byte	0x01
	.zero		1


	//----- nvinfo : EIATTR_MERCURY_ISA_VERSION
	.align		4
        /*0034*/ 	.byte	0x03, 0x5f
        /*0036*/ 	.short	0x0101


	//----- nvinfo : EIATTR_COOP_GROUP_MASK_REGIDS
	.align		4
        /*0038*/ 	.byte	0x04, 0x29
        /*003a*/ 	.short	(.L_25 - .L_24)


	//   ....[0]....
.L_24:
        /*003c*/ 	.word	0xffffffff


	//   ....[1]....
        /*0040*/ 	.word	0xffffffff


	//   ....[2]....
        /*0044*/ 	.word	0xffffffff


	//   ....[3]....
        /*0048*/ 	.word	0xffffffff


	//   ....[4]....
        /*004c*/ 	.word	0xffffffff


	//   ....[5]....
        /*0050*/ 	.word	0xffffffff


	//   ....[6]....
        /*0054*/ 	.word	0xffffffff


	//   ....[7]....
        /*0058*/ 	.word	0xffffffff


	//----- nvinfo : EIATTR_COOP_GROUP_INSTR_OFFSETS
	.align		4
.L_25:
        /*005c*/ 	.byte	0x04, 0x28
        /*005e*/ 	.short	(.L_27 - .L_26)


	//   ....[0]....
.L_26:
        /*0060*/ 	.word	0x00000160


	//   ....[1]....
        /*0064*/ 	.word	0x000001a0


	//   ....[2]....
        /*0068*/ 	.word	0x000001d0


	//   ....[3]....
        /*006c*/ 	.word	0x00000240


	//   ....[4]....
        /*0070*/ 	.word	0x00000280


	//   ....[5]....
        /*0074*/ 	.word	0x00000330


	//   ....[6]....
        /*0078*/ 	.word	0x00000350


	//   ....[7]....
        /*007c*/ 	.word	0x00000370


	//----- nvinfo : EIATTR_VRC_CTA_INIT_COUNT
	.align		4
.L_27:
        /*0080*/ 	.byte	0x02, 0x4a
	.zero		1
	.zero		1


	//----- nvinfo : EIATTR_EXIT_INSTR_OFFSETS
	.align		4
        /*0084*/ 	.byte	0x04, 0x1c
        /*0086*/ 	.short	(.L_29 - .L_28)


	//   ....[0]....
.L_28:
        /*0088*/ 	.word	0x000002c0


	//   ....[1]....
        /*008c*/ 	.word	0x00000380


	//   ....[2]....
        /*0090*/ 	.word	0x000003c0


	//----- nvinfo : EIATTR_CRS_STACK_SIZE
	.align		4
.L_29:
        /*0094*/ 	.byte	0x04, 0x1e
        /*0096*/ 	.short	(.L_31 - .L_30)
.L_30:
        /*0098*/ 	.word	0x00000000


	//----- nvinfo : EIATTR_CBANK_PARAM_SIZE
	.align		4
.L_31:
        /*009c*/ 	.byte	0x03, 0x19
        /*009e*/ 	.short	0x0010


	//----- nvinfo : EIATTR_PARAM_CBANK
	.align		4
        /*00a0*/ 	.byte	0x04, 0x0a
        /*00a2*/ 	.short	(.L_33 - .L_32)
	.align		4
.L_32:
        /*00a4*/ 	.word	index@(.nv.constant0._Z9reduce_wsPiS_)
        /*00a8*/ 	.short	0x0380
        /*00aa*/ 	.short	0x0010


	//----- nvinfo : EIATTR_SW_WAR
	.align		4
.L_33:
        /*00ac*/ 	.byte	0x04, 0x36
        /*00ae*/ 	.short	(.L_35 - .L_34)
.L_34:
        /*00b0*/ 	.word	0x00000008
.L_35:


//--------------------- .nv.info._Z8reduce_aPiS_  --------------------------
	.section	.nv.info._Z8reduce_aPiS_,"",@"SHT_CUDA_INFO"
	.sectionflags	@""
	.align	4


	//----- nvinfo : EIATTR_CUDA_API_VERSION
	.align		4
        /*0000*/ 	.byte	0x04, 0x37
        /*0002*/ 	.short	(.L_37 - .L_36)
.L_36:
        /*0004*/ 	.word	0x00000082


	//----- nvinfo : EIATTR_KPARAM_INFO
	.align		4
.L_37:
        /*0008*/ 	.byte	0x04, 0x17
        /*000a*/ 	.short	(.L_39 - .L_38)
.L_38:
        /*000c*/ 	.word	0x00000000
        /*0010*/ 	.short	0x0001
        /*0012*/ 	.short	0x0008
        /*0014*/ 	.byte	0x00, 0xf5, 0x21, 0x00


	//----- nvinfo : EIATTR_KPARAM_INFO
	.align		4
.L_39:
        /*0018*/ 	.byte	0x04, 0x17
        /*001a*/ 	.short	(.L_41 - .L_40)
.L_40:
        /*001c*/ 	.word	0x00000000
        /*0020*/ 	.short	0x0000
        /*0022*/ 	.short	0x0000
        /*0024*/ 	.byte	0x00, 0xf5, 0x21, 0x00


	//----- nvinfo : EIATTR_SPARSE_MMA_MASK
	.align		4
.L_41:
        /*0028*/ 	.byte	0x03, 0x50
        /*002a*/ 	.short	0x0000


	//----- nvinfo : EIATTR_MAXREG_COUNT
	.align		4
        /*002c*/ 	.byte	0x03, 0x1b
        /*002e*/ 	.short	0x00ff


	//----- nvinfo : EIATTR_NUM_BARRIERS
	.align		4
        /*0030*/ 	.byte	0x02, 0x4c
        /*0032*/ 	.byte	0x01
	.zero		1


	//----- nvinfo : EIATTR_MERCURY_ISA_VERSION
	.align		4
        /*0034*/ 	.byte	0x03, 0x5f
        /*0036*/ 	.short	0x0101


	//----- nvinfo : EIATTR_VRC_CTA_INIT_COUNT
	.align		4
        /*0038*/ 	.byte	0x02, 0x4a
	.zero		1
	.zero		1


	//----- nvinfo : EIATTR_EXIT_INSTR_OFFSETS
	.align		4
        /*003c*/ 	.byte	0x04, 0x1c
        /*003e*/ 	.short	(.L_43 - .L_42)


	//   ....[0]....
.L_42:
        /*0040*/ 	.word	0x00000480


	//   ....[1]....
        /*0044*/ 	.word	0x000004c0


	//----- nvinfo : EIATTR_CRS_STACK_SIZE
	.align		4
.L_43:
        /*0048*/ 	.byte	0x04, 0x1e
        /*004a*/ 	.short	(.L_45 - .L_44)
.L_44:
        /*004c*/ 	.word	0x00000000


	//----- nvinfo : EIATTR_CBANK_PARAM_SIZE
	.align		4
.L_45:
        /*0050*/ 	.byte	0x03, 0x19
        /*0052*/ 	.short	0x0010


	//----- nvinfo : EIATTR_PARAM_CBANK
	.align		4
        /*0054*/ 	.byte	0x04, 0x0a
        /*0056*/ 	.short	(.L_47 - .L_46)
	.align		4
.L_46:
        /*0058*/ 	.word	index@(.nv.constant0._Z8reduce_aPiS_)
        /*005c*/ 	.short	0x0380
        /*005e*/ 	.short	0x0010


	//----- nvinfo : EIATTR_SW_WAR
	.align		4
.L_47:
        /*0060*/ 	.byte	0x04, 0x36
        /*0062*/ 	.short	(.L_49 - .L_48)
.L_48:
        /*0064*/ 	.word	0x00000008
.L_49:


//--------------------- .nv.info._Z10atomic_redPKiPi --------------------------
	.section	.nv.info._Z10atomic_redPKiPi,"",@"SHT_CUDA_INFO"
	.sectionflags	@""
	.align	4


	//----- nvinfo : EIATTR_CUDA_API_VERSION
	.align		4
        /*0000*/ 	.byte	0x04, 0x37
        /*0002*/ 	.short	(.L_51 - .L_50)
.L_50:
        /*0004*/ 	.word	0x00000082


	//----- nvinfo : EIATTR_KPARAM_INFO
	.align		4
.L_51:
        /*0008*/ 	.byte	0x04, 0x17
        /*000a*/ 	.short	(.L_53 - .L_52)
.L_52:
        /*000c*/ 	.word	0x00000000
        /*0010*/ 	.short	0x0001
        /*0012*/ 	.short	0x0008
        /*0014*/ 	.byte	0x00, 0xf5, 0x21, 0x00


	//----- nvinfo : EIATTR_KPARAM_INFO
	.align		4
.L_53:
        /*0018*/ 	.byte	0x04, 0x17
        /*001a*/ 	.short	(.L_55 - .L_54)
.L_54:
        /*001c*/ 	.word	0x00000000
        /*0020*/ 	.short	0x0000
        /*0022*/ 	.short	0x0000
        /*0024*/ 	.byte	0x00, 0xf5, 0x21, 0x00


	//----- nvinfo : EIATTR_SPARSE_MMA_MASK
	.align		4
.L_55:
        /*0028*/ 	.byte	0x03, 0x50
        /*002a*/ 	.short	0x0000


	//----- nvinfo : EIATTR_MAXREG_COUNT
	.align		4
        /*002c*/ 	.byte	0x03, 0x1b
        /*002e*/ 	.short	0x00ff


	//----- nvinfo : EIATTR_MERCURY_ISA_VERSION
	.align		4
        /*0030*/ 	.byte	0x03, 0x5f
        /*0032*/ 	.short	0x0101


	//----- nvinfo : EIATTR_INT_WARP_WIDE_INSTR_OFFSETS
	.align		4
        /*0034*/ 	.byte	0x04, 0x31
        /*0036*/ 	.short	(.L_57 - .L_56)


	//   ....[0]....
.L_56:
        /*0038*/ 	.word	0x000000c0


	//   ....[1]....
        /*003c*/ 	.word	0x00000100


	//----- nvinfo : EIATTR_VRC_CTA_INIT_COUNT
	.align		4
.L_57:
        /*0040*/ 	.byte	0x02, 0x4a
	.zero		1
	.zero		1


	//----- nvinfo : EIATTR_EXIT_INSTR_OFFSETS
	.align		4
        /*0044*/ 	.byte	0x04, 0x1c
        /*0046*/ 	.short	(.L_59 - .L_58)


	//   ....[0]....
.L_58:
        /*0048*/ 	.word	0x00000060


	//   ....[1]....
        /*004c*/ 	.word	0x00000130


	//----- nvinfo : EIATTR_CBANK_PARAM_SIZE
	.align		4
.L_59:
        /*0050*/ 	.byte	0x03, 0x19
        /*0052*/ 	.short	0x0010


	//----- nvinfo : EIATTR_PARAM_CBANK
	.align		4
        /*0054*/ 	.byte	0x04, 0x0a
        /*0056*/ 	.short	(.L_61 - .L_60)
	.align		4
.L_60:
        /*0058*/ 	.word	index@(.nv.constant0._Z10atomic_redPKiPi)
        /*005c*/ 	.short	0x0380
        /*005e*/ 	.short	0x0010


	//----- nvinfo : EIATTR_SW_WAR
	.align		4
.L_61:
        /*0060*/ 	.byte	0x04, 0x36
        /*0062*/ 	.short	(.L_63 - .L_62)
.L_62:
        /*0064*/ 	.word	0x00000008
.L_63:


//--------------------- .nv.callgraph             --------------------------
	.section	.nv.callgraph,"",@"SHT_CUDA_CALLGRAPH"
	.align	4
	.sectionentsize	8
	.align		4
        /*0000*/ 	.word	0x00000000
	.align		4
        /*0004*/ 	.word	0xffffffff
	.align		4
        /*0008*/ 	.word	0x00000000
	.align		4
        /*000c*/ 	.word	0xfffffffe
	.align		4
        /*0010*/ 	.word	0x00000000
	.align		4
        /*0014*/ 	.word	0xfffffffd
	.align		4
        /*0018*/ 	.word	0x00000000
	.align		4
        /*001c*/ 	.word	0xfffffffc


//--------------------- .text._Z9reduce_wsPiS_    --------------------------
	.section	.text._Z9reduce_wsPiS_,"ax",@progbits
	.align	128
        .global         _Z9reduce_wsPiS_
        .type           _Z9reduce_wsPiS_,@function
        .size           _Z9reduce_wsPiS_,(.L_x_10 - _Z9reduce_wsPiS_)
        .other          _Z9reduce_wsPiS_,@"STO_CUDA_ENTRY STV_DEFAULT"
_Z9reduce_wsPiS_:
.text._Z9reduce_wsPiS_:
[----:B------:R-:W-:Y:S01]  /*0000*/  LDC R1, c[0x0][0x37c] ;  /* 0x0000df00ff017b82 */ /* 0x000fe20000000800 */
[----:B------:R-:W0:Y:S01]  /*0010*/  S2R R0, SR_TID.X ;  /* 0x0000000000007919 */ /* 0x000e220000002100 */
[----:B------:R-:W0:Y:S01]  /*0020*/  LDCU UR4, c[0x0][0x360] ;  /* 0x00006c00ff0477ac */ /* 0x000e220008000800 */
[----:B------:R-:W-:Y:S01]  /*0030*/  BSSY.RECONVERGENT B0, `(.L_x_0) ;  /* 0x0000012000007945 */ /* 0x000fe20003800200 */
[----:B------:R-:W-:Y:S01]  /*0040*/  IMAD.MOV.U32 R6, RZ, RZ, RZ ;  /* 0x000000ffff067224 */ /* 0x000fe200078e00ff */
[----:B------:R-:W0:Y:S01]  /*0050*/  S2R R3, SR_CTAID.X ;  /* 0x0000000000037919 */ /* 0x000e220000002500 */
[----:B------:R-:W1:Y:S01]  /*0060*/  LDCU.64 UR6, c[0x0][0x358] ;  /* 0x00006b00ff0677ac */ /* 0x000e620008000a00 */
[----:B0-----:R-:W-:-:S05]  /*0070*/  IMAD R2, R3, UR4, R0 ;  /* 0x0000000403027c24 */ /* 0x001fca000f8e0200 */
[----:B------:R-:W-:-:S13]  /*0080*/  ISETP.GT.U32.AND P0, PT, R2, 0x7fffff, PT ;  /* 0x007fffff0200780c */ /* 0x000fda0003f04070 */
[----:B-1----:R-:W-:Y:S05]  /*0090*/  @P0 BRA `(.L_x_1) ;  /* 0x00000000002c0947 */ /* 0x002fea0003800000 */
[----:B------:R-:W0:Y:S01]  /*00a0*/  LDC R8, c[0x0][0x370] ;  /* 0x0000dc00ff087b82 */ /* 0x000e220000000800 */
[----:B------:R-:W-:Y:S02]  /*00b0*/  IMAD.MOV.U32 R7, RZ, RZ, R2 ;  /* 0x000000ffff077224 */ /* 0x000fe400078e0002 */
[----:B------:R-:W-:-:S05]  /*00c0*/  IMAD.MOV.U32 R6, RZ, RZ, RZ ;  /* 0x000000ffff067224 */ /* 0x000fca00078e00ff */
[----:B------:R-:W1:Y:S01]  /*00d0*/  LDC.64 R4, c[0x0][0x380] ;  /* 0x0000e000ff047b82 */ /* 0x000e620000000a00 */
[----:B0-----:R-:W-:-:S07]  /*00e0*/  IMAD R8, R8, UR4, RZ ;  /* 0x0000000408087c24 */ /* 0x001fce000f8e02ff */
.L_x_2:
[----:B-1----:R-:W-:-:S06]  /*00f0*/  IMAD.WIDE.U32 R2, R7, 0x4, R4 ;  /* 0x0000000407027825 */ /* 0x002fcc00078e0004 */
[----:B------:R-:W2:Y:S01]  /*0100*/  LDG.E R3, desc[UR6][R2.64] ;  /* 0x0000000602037981 */ /* 0x000ea2000c1e1900 */
[----:B------:R-:W-:-:S04]  /*0110*/  IADD3 R7, PT, PT, R8, R7, RZ ;  /* 0x0000000708077210 */ /* 0x000fc80007ffe0ff */
[----:B------:R-:W-:Y:S01]  /*0120*/  ISETP.GE.U32.AND P0, PT, R7, 0x800000, PT ;  /* 0x008000000700780c */ /* 0x000fe20003f06070 */
[----:B--2---:R-:W-:-:S12]  /*0130*/  IMAD.IADD R6, R3, 0x1, R6 ;  /* 0x0000000103067824 */ /* 0x004fd800078e0206 */
[----:B------:R-:W-:Y:S05]  /*0140*/  @!P0 BRA `(.L_x_2) ;  /* 0xfffffffc00e88947 */ /* 0x000fea000383ffff */
.L_x_1:
[----:B------:R-:W-:Y:S05]  /*0150*/  BSYNC.RECONVERGENT B0 ;  /* 0x0000000000007941 */ /* 0x000fea0003800200 */
.L_x_0:
[----:B------:R-:W0:Y:S01]  /*0160*/  SHFL.DOWN PT, R3, R6, 0x10, 0x1f ;  /* 0x0a001f0006037f89 */ /* 0x000e2200000e0000 */
[----:B------:R-:W-:Y:S01]  /*0170*/  BAR.SYNC.DEFER_BLOCKING 0x0 ;  /* 0x0000000000007b1d */ /* 0x000fe20000010000 */
[----:B------:R-:W-:Y:S01]  /*0180*/  ISETP.GT.U32.AND P1, PT, R0, 0x1f, PT ;  /* 0x0000001f0000780c */ /* 0x000fe20003f24070 */
[----:B0-----:R-:W-:-:S05]  /*0190*/  IMAD.IADD R3, R3, 0x1, R6 ;  /* 0x0000000103037824 */ /* 0x001fca00078e0206 */
[----:B------:R-:W0:Y:S02]  /*01a0*/  SHFL.DOWN PT, R2, R3, 0x8, 0x1f ;  /* 0x09001f0003027f89 */ /* 0x000e2400000e0000 */
[----:B0-----:R-:W-:Y:S02]  /*01b0*/  IADD3 R4, PT, PT, R3, R2, RZ ;  /* 0x0000000203047210 */ /* 0x001fe40007ffe0ff */
[----:B------:R-:W-:-:S03]  /*01c0*/  LOP3.LUT R2, R0, 0x1f, RZ, 0xc0, !PT ;  /* 0x0000001f00027812 */ /* 0x000fc600078ec0ff */
[----:B------:R-:W0:Y:S01]  /*01d0*/  SHFL.DOWN PT, R5, R4, 0x4, 0x1f ;  /* 0x08801f0004057f89 */ /* 0x000e2200000e0000 */
[----:B------:R-:W-:-:S13]  /*01e0*/  ISETP.NE.AND P0, PT, R2, RZ, PT ;  /* 0x000000ff0200720c */ /* 0x000fda0003f05270 */
[----:B------:R-:W1:Y:S01]  /*01f0*/  @!P0 S2R R9, SR_CgaCtaId ;  /* 0x0000000000098919 */ /* 0x000e620000008800 */
[----:B------:R-:W-:Y:S02]  /*0200*/  @!P0 MOV R6, 0x400 ;  /* 0x0000040000068802 */ /* 0x000fe40000000f00 */
[----:B------:R-:W-:-:S04]  /*0210*/  @!P0 SHF.R.U32.HI R3, RZ, 0x3, R0 ;  /* 0x00000003ff038819 */ /* 0x000fc80000011600 */
[----:B------:R-:W-:Y:S01]  /*0220*/  @!P0 LOP3.LUT R3, R3, 0x7c, RZ, 0xc0, !PT ;  /* 0x0000007c03038812 */ /* 0x000fe200078ec0ff */
[----:B0-----:R-:W-:-:S05]  /*0230*/  IMAD.IADD R5, R4, 0x1, R5 ;  /* 0x0000000104057824 */ /* 0x001fca00078e0205 */
[----:B------:R-:W0:Y:S01]  /*0240*/  SHFL.DOWN PT, R8, R5, 0x2, 0x1f ;  /* 0x08401f0005087f89 */ /* 0x000e2200000e0000 */
[----:B-1----:R-:W-:-:S04]  /*0250*/  @!P0 LEA R6, R9, R6, 0x18 ;  /* 0x0000000609068211 */ /* 0x002fc800078ec0ff */
[----:B------:R-:W-:Y:S01]  /*0260*/  @!P0 IADD3 R3, PT, PT, R3, R6, RZ ;  /* 0x0000000603038210 */ /* 0x000fe20007ffe0ff */
[----:B0-----:R-:W-:-:S05]  /*0270*/  IMAD.IADD R8, R5, 0x1, R8 ;  /* 0x0000000105087824 */ /* 0x001fca00078e0208 */
[----:B------:R-:W0:Y:S02]  /*0280*/  SHFL.DOWN PT, R7, R8, 0x1, 0x1f ;  /* 0x08201f0008077f89 */ /* 0x000e2400000e0000 */
[----:B0-----:R-:W-:-:S05]  /*0290*/  IMAD.IADD R4, R8, 0x1, R7 ;  /* 0x0000000108047824 */ /* 0x001fca00078e0207 */
[----:B------:R0:W-:Y:S01]  /*02a0*/  @!P0 STS [R3], R4 ;  /* 0x0000000403008388 */ /* 0x0001e20000000800 */
[----:B------:R-:W-:Y:S06]  /*02b0*/  BAR.SYNC.DEFER_BLOCKING 0x0 ;  /* 0x0000000000007b1d */ /* 0x000fec0000010000 */
[----:B------:R-:W-:Y:S05]  /*02c0*/  @P1 EXIT ;  /* 0x000000000000194d */ /* 0x000fea0003800000 */
[----:B------:R-:W1:Y:S01]  /*02d0*/  S2UR UR5, SR_CgaCtaId ;  /* 0x00000000000579c3 */ /* 0x000e620000008800 */
[----:B------:R-:W-:Y:S01]  /*02e0*/  UMOV UR4, 0x400 ;  /* 0x0000040000047882 */ /* 0x000fe20000000000 */
[----:B------:R-:W-:Y:S01]  /*02f0*/  ISETP.NE.AND P0, PT, R0, RZ, PT ;  /* 0x000000ff0000720c */ /* 0x000fe20003f05270 */
[----:B-1----:R-:W-:-:S06]  /*0300*/  ULEA UR4, UR5, UR4, 0x18 ;  /* 0x0000000405047291 */ /* 0x002fcc000f8ec0ff */
[----:B------:R-:W-:-:S06]  /*0310*/  LEA R2, R2, UR4, 0x2 ;  /* 0x0000000402027c11 */ /* 0x000fcc000f8e10ff */
[----:B------:R-:W0:Y:S04]  /*0320*/  LDS R2, [R2] ;  /* 0x0000000002027984 */ /* 0x000e280000000800 */
[----:B0-----:R-:W0:Y:S02]  /*0330*/  SHFL.DOWN PT, R3, R2, 0x4, 0x1f ;  /* 0x08801f0002037f89 */ /* 0x001e2400000e0000 */
[----:B0-----:R-:W-:-:S05]  /*0340*/  IMAD.IADD R3, R2, 0x1, R3 ;  /* 0x0000000102037824 */ /* 0x001fca00078e0203 */
[----:B------:R-:W0:Y:S02]  /*0350*/  SHFL.DOWN PT, R4, R3, 0x2, 0x1f ;  /* 0x08401f0003047f89 */ /* 0x000e2400000e0000 */
[----:B0-----:R-:W-:-:S05]  /*0360*/  IADD3 R4, PT, PT, R3, R4, RZ ;  /* 0x0000000403047210 */ /* 0x001fca0007ffe0ff */
[----:B------:R0:W1:Y:S01]  /*0370*/  SHFL.DOWN PT, R5, R4, 0x1, 0x1f ;  /* 0x08201f0004057f89 */ /* 0x00006200000e0000 */
[----:B------:R-:W-:Y:S05]  /*0380*/  @P0 EXIT ;  /* 0x000000000000094d */ /* 0x000fea0003800000 */
[----:B------:R-:W2:Y:S01]  /*0390*/  LDC.64 R2, c[0x0][0x388] ;  /* 0x0000e200ff027b82 */ /* 0x000ea20000000a00 */
[----:B-1----:R-:W-:-:S05]  /*03a0*/  IMAD.IADD R5, R4, 0x1, R5 ;  /* 0x0000000104057824 */ /* 0x002fca00078e0205 */
[----:B--2---:R-:W-:Y:S01]  /*03b0*/  REDG.E.ADD.STRONG.GPU desc[UR6][R2.64], R5 ;  /* 0x000000050200798e */ /* 0x004fe2000c12e106 */
[----:B------:R-:W-:Y:S05]  /*03c0*/  EXIT ;  /* 0x000000000000794d */ /* 0x000fea0003800000 */
.L_x_3:
[----:B------:R-:W-:-:S00]  /*03d0*/  BRA `(.L_x_3) ;  /* 0xfffffffc00fc7947 */ /* 0x000fc0000383ffff */
[----:B------:R-:W-:-:S00]  /*03e0*/  NOP ;  /* 0x0000000000007918 */ /* 0x000fc00000000000 */
        /* <DEDUP_REMOVED lines=9> */
.L_x_10:


//--------------------- .text._Z8reduce_aPiS_     --------------------------
	.section	.text._Z8reduce_aPiS_,"ax",@progbits
	.align	128
        .global         _Z8reduce_aPiS_
        .type           _Z8reduce_aPiS_,@function
        .size           _Z8reduce_aPiS_,(.L_x_11 - _Z8reduce_aPiS_)
        .other          _Z8reduce_aPiS_,@"STO_CUDA_ENTRY STV_DEFAULT"
_Z8reduce_aPiS_:
.text._Z8reduce_aPiS_:
[----:B------:R-:W-:Y:S01]  /*0000*/  LDC R1, c[0x0][0x37c] ;  /* 0x0000df00ff017b82 */ /* 0x000fe20000000800 */
[----:B------:R-:W0:Y:S07]  /*0010*/  S2R R0, SR_TID.X ;  /* 0x0000000000007919 */ /* 0x000e2e0000002100 */
[----:B------:R-:W1:Y:S01]  /*0020*/  S2UR UR5, SR_CgaCtaId ;  /* 0x00000000000579c3 */ /* 0x000e620000008800 */
[----:B------:R-:W2:Y:S01]  /*0030*/  LDCU UR8, c[0x0][0x360] ;  /* 0x00006c00ff0877ac */ /* 0x000ea20008000800 */
[----:B------:R-:W-:Y:S01]  /*0040*/  BSSY.RECONVERGENT B0, `(.L_x_4) ;  /* 0x0000018000007945 */ /* 0x000fe20003800200 */
[----:B------:R-:W2:Y:S01]  /*0050*/  S2R R3, SR_CTAID.X ;  /* 0x0000000000037919 */ /* 0x000ea20000002500 */
[----:B------:R-:W-:Y:S01]  /*0060*/  IMAD.MOV.U32 R9, RZ, RZ, RZ ;  /* 0x000000ffff097224 */ /* 0x000fe200078e00ff */
[----:B------:R-:W-:Y:S01]  /*0070*/  UMOV UR4, 0x400 ;  /* 0x0000040000047882 */ /* 0x000fe20000000000 */
[----:B------:R-:W3:Y:S01]  /*0080*/  LDCU.64 UR6, c[0x0][0x358] ;  /* 0x00006b00ff0677ac */ /* 0x000ee20008000a00 */
[----:B-1----:R-:W-:-:S06]  /*0090*/  ULEA UR4, UR5, UR4, 0x18 ;  /* 0x0000000405047291 */ /* 0x002fcc000f8ec0ff */
[----:B0-----:R-:W-:Y:S01]  /*00a0*/  LEA R2, R0, UR4, 0x2 ;  /* 0x0000000400027c11 */ /* 0x001fe2000f8e10ff */
[----:B--2---:R-:W-:-:S04]  /*00b0*/  IMAD R3, R3, UR8, R0 ;  /* 0x0000000803037c24 */ /* 0x004fc8000f8e0200 */
[----:B------:R0:W-:Y:S01]  /*00c0*/  STS [R2], RZ ;  /* 0x000000ff02007388 */ /* 0x0001e20000000800 */
[----:B------:R-:W-:-:S13]  /*00d0*/  ISETP.GT.U32.AND P0, PT, R3, 0x7fffff, PT ;  /* 0x007fffff0300780c */ /* 0x000fda0003f04070 */
[----:B0--3--:R-:W-:Y:S05]  /*00e0*/  @P0 BRA `(.L_x_5) ;  /* 0x0000000000340947 */ /* 0x009fea0003800000 */
[----:B------:R-:W0:Y:S01]  /*00f0*/  LDC R8, c[0x0][0x370] ;  /* 0x0000dc00ff087b82 */ /* 0x000e220000000800 */
[----:B------:R-:W-:Y:S01]  /*0100*/  BSSY.RECONVERGENT B1, `(.L_x_6) ;  /* 0x000000a000017945 */ /* 0x000fe20003800200 */
[----:B------:R-:W-:-:S06]  /*0110*/  IMAD.MOV.U32 R9, RZ, RZ, RZ ;  /* 0x000000ffff097224 */ /* 0x000fcc00078e00ff */
[----:B------:R-:W1:Y:S01]  /*0120*/  LDC.64 R6, c[0x0][0x380] ;  /* 0x0000e000ff067b82 */ /* 0x000e620000000a00 */
[----:B0-----:R-:W-:-:S07]  /*0130*/  IMAD R8, R8, UR8, RZ ;  /* 0x0000000808087c24 */ /* 0x001fce000f8e02ff */
.L_x_7:
[----:B-1----:R-:W-:-:S06]  /*0140*/  IMAD.WIDE.U32 R4, R3, 0x4, R6 ;  /* 0x0000000403047825 */ /* 0x002fcc00078e0006 */
[----:B------:R-:W2:Y:S01]  /*0150*/  LDG.E R4, desc[UR6][R4.64] ;  /* 0x0000000604047981 */ /* 0x000ea2000c1e1900 */
[----:B------:R-:W-:-:S05]  /*0160*/  IMAD.IADD R3, R8, 0x1, R3 ;  /* 0x0000000108037824 */ /* 0x000fca00078e0203 */
[----:B------:R-:W-:Y:S01]  /*0170*/  ISETP.GE.U32.AND P0, PT, R3, 0x800000, PT ;  /* 0x008000000300780c */ /* 0x000fe20003f06070 */
[----:B--2---:R-:W-:-:S12]  /*0180*/  IMAD.IADD R9, R4, 0x1, R9 ;  /* 0x0000000104097824 */ /* 0x004fd800078e0209 */
[----:B------:R-:W-:Y:S05]  /*0190*/  @!P0 BRA `(.L_x_7) ;  /* 0xfffffffc00e88947 */ /* 0x000fea000383ffff */
[----:B------:R-:W-:Y:S05]  /*01a0*/  BSYNC.RECONVERGENT B1 ;  /* 0x0000000000017941 */ /* 0x000fea0003800200 */
.L_x_6:
[----:B------:R0:W-:Y:S02]  /*01b0*/  STS [R2], R9 ;  /* 0x0000000902007388 */ /* 0x0001e40000000800 */
.L_x_5:
[----:B------:R-:W-:Y:S05]  /*01c0*/  BSYNC.RECONVERGENT B0 ;  /* 0x0000000000007941 */ /* 0x000fea0003800200 */
.L_x_4:
[C---:B------:R-:W-:Y:S02]  /*01d0*/  LOP3.LUT R3, R0.reuse, 0x1, RZ, 0xc0, !PT ;  /* 0x0000000100037812 */ /* 0x040fe400078ec0ff */
[----:B------:R-:W-:Y:S02]  /*01e0*/  LOP3.LUT P0, RZ, R0, 0x3, RZ, 0xc0, !PT ;  /* 0x0000000300ff7812 */ /* 0x000fe4000780c0ff */
[----:B------:R-:W-:-:S13]  /*01f0*/  ISETP.NE.U32.AND P1, PT, R3, 0x1, PT ;  /* 0x000000010300780c */ /* 0x000fda0003f25070 */
[----:B------:R-:W0:Y:S02]  /*0200*/  @P1 LDS R4, [R2+0x4] ;  /* 0x0000040002041984 */ /* 0x000e240000000800 */
[----:B0-----:R-:W-:-:S05]  /*0210*/  @P1 IMAD.IADD R9, R4, 0x1, R9 ;  /* 0x0000000104091824 */ /* 0x001fca00078e0209 */
[----:B------:R-:W-:Y:S01]  /*0220*/  @P1 STS [R2], R9 ;  /* 0x0000000902001388 */ /* 0x000fe20000000800 */
[----:B------:R-:W-:Y:S01]  /*0230*/  BAR.SYNC.DEFER_BLOCKING 0x0 ;  /* 0x0000000000007b1d */ /* 0x000fe20000010000 */
[----:B------:R-:W-:-:S05]  /*0240*/  LOP3.LUT P1, RZ, R0, 0x7, RZ, 0xc0, !PT ;  /* 0x0000000700ff7812 */ /* 0x000fca000782c0ff */
[----:B------:R-:W-:Y:S04]  /*0250*/  @!P0 LDS R3, [R2+0x8] ;  /* 0x0000080002038984 */ /* 0x000fe80000000800 */
[----:B------:R-:W0:Y:S02]  /*0260*/  @!P0 LDS R4, [R2] ;  /* 0x0000000002048984 */ /* 0x000e240000000800 */
[----:B0-----:R-:W-:-:S05]  /*0270*/  @!P0 IADD3 R3, PT, PT, R3, R4, RZ ;  /* 0x0000000403038210 */ /* 0x001fca0007ffe0ff */
[----:B------:R-:W-:Y:S01]  /*0280*/  @!P0 STS [R2], R3 ;  /* 0x0000000302008388 */ /* 0x000fe20000000800 */
[----:B------:R-:W-:Y:S01]  /*0290*/  BAR.SYNC.DEFER_BLOCKING 0x0 ;  /* 0x0000000000007b1d */ /* 0x000fe20000010000 */
[----:B------:R-:W-:-:S05]  /*02a0*/  LOP3.LUT P0, RZ, R0, 0xf, RZ, 0xc0, !PT ;  /* 0x0000000f00ff7812 */ /* 0x000fca000780c0ff */
[----:B------:R-:W-:Y:S04]  /*02b0*/  @!P1 LDS R4, [R2+0x10] ;  /* 0x0000100002049984 */ /* 0x000fe80000000800 */
[----:B------:R-:W0:Y:S02]  /*02c0*/  @!P1 LDS R5, [R2] ;  /* 0x0000000002059984 */ /* 0x000e240000000800 */
[----:B0-----:R-:W-:-:S05]  /*02d0*/  @!P1 IMAD.IADD R5, R4, 0x1, R5 ;  /* 0x0000000104059824 */ /* 0x001fca00078e0205 */
        /* <DEDUP_REMOVED lines=17> */
[----:B0-----:R-:W-:-:S05]  /*03f0*/  @!P0 IADD3 R5, PT, PT, R4, R5, RZ ;  /* 0x0000000504058210 */ /* 0x001fca0007ffe0ff */
[----:B------:R-:W-:Y:S01]  /*0400*/  @!P0 STS [R2], R5 ;  /* 0x0000000502008388 */ /* 0x000fe20000000800 */
[----:B------:R-:W-:Y:S01]  /*0410*/  BAR.SYNC.DEFER_BLOCKING 0x0 ;  /* 0x0000000000007b1d */ /* 0x000fe20000010000 */
[----:B------:R-:W-:-:S05]  /*0420*/  ISETP.NE.AND P0, PT, R0, RZ, PT ;  /* 0x000000ff0000720c */ /* 0x000fca0003f05270 */
[----:B------:R-:W-:Y:S04]  /*0430*/  @!P1 LDS R4, [R2+0x100] ;  /* 0x0001000002049984 */ /* 0x000fe80000000800 */
[----:B------:R-:W0:Y:S02]  /*0440*/  @!P1 LDS R7, [R2] ;  /* 0x0000000002079984 */ /* 0x000e240000000800 */
[----:B0-----:R-:W-:-:S05]  /*0450*/  @!P1 IMAD.IADD R7, R4, 0x1, R7 ;  /* 0x0000000104079824 */ /* 0x001fca00078e0207 */
[----:B------:R0:W-:Y:S01]  /*0460*/  @!P1 STS [R2], R7 ;  /* 0x0000000702009388 */ /* 0x0001e20000000800 */
[----:B------:R-:W-:Y:S06]  /*0470*/  BAR.SYNC.DEFER_BLOCKING 0x0 ;  /* 0x0000000000007b1d */ /* 0x000fec0000010000 */
[----:B------:R-:W-:Y:S05]  /*0480*/  @P0 EXIT ;  /* 0x000000000000094d */ /* 0x000fea0003800000 */
[----:B------:R-:W1:Y:S01]  /*0490*/  LDS R5, [UR4] ;  /* 0x00000004ff057984 */ /* 0x000e620008000800 */
[----:B0-----:R-:W1:Y:S03]  /*04a0*/  LDC.64 R2, c[0x0][0x388] ;  /* 0x0000e200ff027b82 */ /* 0x001e660000000a00 */
[----:B-1----:R-:W-:Y:S01]  /*04b0*/  REDG.E.ADD.STRONG.GPU desc[UR6][R2.64], R5 ;  /* 0x000000050200798e */ /* 0x002fe2000c12e106 */
[----:B------:R-:W-:Y:S05]  /*04c0*/  EXIT ;  /* 0x000000000000794d */ /* 0x000fea0003800000 */
.L_x_8:
        /* <DEDUP_REMOVED lines=11> */
.L_x_11:


//--------------------- .text._Z10atomic_redPKiPi --------------------------
	.section	.text._Z10atomic_redPKiPi,"ax",@progbits
	.align	128
        .global         _Z10atomic_redPKiPi
        .type           _Z10atomic_redPKiPi,@function
        .size           _Z10atomic_redPKiPi,(.L_x_12 - _Z10atomic_redPKiPi)
        .other          _Z10atomic_redPKiPi,@"STO_CUDA_ENTRY STV_DEFAULT"
_Z10atomic_redPKiPi:
.text._Z10atomic_redPKiPi:
[----:B------:R-:W-:Y:S01]  /*0000*/  LDC R1, c[0x0][0x37c] ;  /* 0x0000df00ff017b82 */ /* 0x000fe20000000800 */
[----:B------:R-:W0:Y:S01]  /*0010*/  S2R R5, SR_TID.X ;  /* 0x0000000000057919 */ /* 0x000e220000002100 */
[----:B------:R-:W0:Y:S01]  /*0020*/  LDCU UR4, c[0x0][0x360] ;  /* 0x00006c00ff0477ac */ /* 0x000e220008000800 */
[----:B------:R-:W0:Y:S02]  /*0030*/  S2R R0, SR_CTAID.X ;  /* 0x0000000000007919 */ /* 0x000e240000002500 */
[----:B0-----:R-:W-:-:S05]  /*0040*/  IMAD R5, R0, UR4, R5 ;  /* 0x0000000400057c24 */ /* 0x001fca000f8e0205 */
[----:B------:R-:W-:-:S13]  /*0050*/  ISETP.GT.U32.AND P0, PT, R5, 0x7fffff, PT ;  /* 0x007fffff0500780c */ /* 0x000fda0003f04070 */
[----:B------:R-:W-:Y:S05]  /*0060*/  @P0 EXIT ;  /* 0x000000000000094d */ /* 0x000fea0003800000 */
[----:B------:R-:W0:Y:S01]  /*0070*/  LDC.64 R2, c[0x0][0x380] ;  /* 0x0000e000ff027b82 */ /* 0x000e220000000a00 */
[----:B------:R-:W1:Y:S01]  /*0080*/  LDCU.64 UR6, c[0x0][0x358] ;  /* 0x00006b00ff0677ac */ /* 0x000e620008000a00 */
[----:B0-----:R-:W-:-:S06]  /*0090*/  IMAD.WIDE.U32 R2, R5, 0x4, R2 ;  /* 0x0000000405027825 */ /* 0x001fcc00078e0002 */
[----:B-1----:R-:W2:Y:S01]  /*00a0*/  LDG.E R2, desc[UR6][R2.64] ;  /* 0x0000000602027981 */ /* 0x002ea2000c1e1900 */
[----:B------:R-:W0:Y:S01]  /*00b0*/  LDC.64 R4, c[0x0][0x388] ;  /* 0x0000e200ff047b82 */ /* 0x000e220000000a00 */
[----:B------:R-:W-:Y:S01]  /*00c0*/  VOTEU.ANY UR4, UPT, PT ;  /* 0x0000000000047886 */ /* 0x000fe200038e0100 */
[----:B------:R-:W1:Y:S01]  /*00d0*/  S2R R0, SR_LANEID ;  /* 0x0000000000007919 */ /* 0x000e620000000000 */
[----:B------:R-:W-:-:S06]  /*00e0*/  UFLO.U32 UR4, UR4 ;  /* 0x00000004000472bd */ /* 0x000fcc00080e0000 */
[----:B-1----:R-:W-:Y:S01]  /*00f0*/  ISETP.EQ.U32.AND P0, PT, R0, UR4, PT ;  /* 0x0000000400007c0c */ /* 0x002fe2000bf02070 */
[----:B--2---:R-:W1:Y:S02]  /*0100*/  REDUX.SUM UR5, R2 ;  /* 0x00000000020573c4 */ /* 0x004e64000000c000 */
[----:B-1----:R-:W-:-:S10]  /*0110*/  MOV R7, UR5 ;  /* 0x0000000500077c02 */ /* 0x002fd40008000f00 */
[----:B0-----:R-:W-:Y:S01]  /*0120*/  @P0 REDG.E.ADD.STRONG.GPU desc[UR6][R4.64], R7 ;  /* 0x000000070400098e */ /* 0x001fe2000c12e106 */
[----:B------:R-:W-:Y:S05]  /*0130*/  EXIT ;  /* 0x000000000000794d */ /* 0x000fea0003800000 */
.L_x_9:
        /* <DEDUP_REMOVED lines=12> */
.L_x_12:


//--------------------- .nv.shared._Z9reduce_wsPiS_ --------------------------
	.section	.nv.shared._Z9reduce_wsPiS_,"aw",@nobits
	.sectionflags	@""
	.align	4
.nv.shared._Z9reduce_wsPiS_:
	.zero		1056


//--------------------- .nv.shared.reserved.0     --------------------------
	.section	.nv.shared.reserved.0,"aw",@nobits
	.weak		__nv_reservedSMEM_offset_0_alias
	.size		__nv_reservedSMEM_offset_0_alias, 0, 64
	.other		__nv_reservedSMEM_offset_0_alias,@"STO_CUDA_RESERVED_SHARED STV_DEFAULT"
__nv_reservedSMEM_offset_0_alias:
	.zero		0
	.zero		64


//--------------------- .nv.shared._Z8reduce_aPiS_ --------------------------
	.section	.nv.shared._Z8reduce_aPiS_,"aw",@nobits
	.sectionflags	@""
	.align	4
.nv.shared._Z8reduce_aPiS_:
	.zero		2048


//--------------------- .nv.constant0._Z9reduce_wsPiS_ --------------------------
	.section	.nv.constant0._Z9reduce_wsPiS_,"a",@progbits
	.sectionflags	@""
	.align	4
.nv.constant0._Z9reduce_wsPiS_:
	.zero		912


//--------------------- .nv.constant0._Z8reduce_aPiS_ --------------------------
	.section	.nv.constant0._Z8reduce_aPiS_,"a",@progbits
	.sectionflags	@""
	.align	4
.nv.constant0._Z8reduce_aPiS_:
	.zero		912


//--------------------- .nv.constant0._Z10atomic_redPKiPi --------------------------
	.section	.nv.constant0._Z10atomic_redPKiPi,"a",@progbits
	.sectionflags	@""
	.align	4
.nv.constant0._Z10atomic_redPKiPi:
	.zero		912


//--------------------- SYMBOLS --------------------------

	.type		.nv.reservedSmem.offset0,@object
	.size		.nv.reservedSmem.offset0,0x4
	.type		.nv.reservedSmem.cap,@object
	.size		.nv.reservedSmem.cap,0x4
